//
// Generated by NVIDIA NVVM Compiler
//
// Compiler Build ID: CL-36424714
// Cuda compilation tools, release 13.0, V13.0.88
// Based on NVVM 20.0.0
//

.version 9.0
.target sm_100
.address_size 64

	// .globl	_Z15inspect_cuda_3dv
.extern .func  (.param .b32 func_retval0) vprintf
(
	.param .b64 vprintf_param_0,
	.param .b64 vprintf_param_1
)
;
.global .align 1 .b8 $str[53] = {116, 104, 114, 101, 97, 100, 73, 100, 120, 46, 120, 32, 45, 32, 37, 100, 44, 32, 116, 104, 114, 101, 97, 100, 73, 100, 120, 46, 121, 32, 45, 32, 37, 100, 44, 32, 98, 108, 111, 99, 107, 73, 100, 120, 46, 120, 32, 45, 32, 37, 100, 10};
.global .align 1 .b8 $str$1[35] = {116, 104, 114, 101, 97, 100, 73, 100, 120, 46, 120, 32, 45, 32, 37, 100, 44, 32, 98, 108, 111, 99, 107, 73, 100, 120, 46, 120, 32, 45, 32, 37, 100, 10};
.global .align 1 .b8 $str$2[68] = {98, 108, 111, 99, 107, 73, 100, 120, 46, 120, 32, 45, 32, 37, 100, 44, 32, 98, 108, 111, 99, 107, 68, 105, 109, 46, 120, 32, 45, 32, 37, 100, 44, 32, 116, 104, 114, 101, 97, 100, 73, 100, 120, 46, 120, 32, 45, 32, 37, 100, 44, 32, 105, 100, 120, 58, 32, 37, 100, 44, 32, 107, 58, 32, 37, 115, 10};

.visible .entry _Z15inspect_cuda_3dv()
{
	.local .align 8 .b8 	__local_depot0[16];
	.reg .b64 	%SP;
	.reg .b64 	%SPL;
	.reg .b32 	%r<6>;
	.reg .b64 	%rd<5>;

	mov.u64 	%SPL, __local_depot0;
	cvta.local.u64 	%SP, %SPL;
	add.u64 	%rd1, %SP, 0;
	add.u64 	%rd2, %SPL, 0;
	mov.u32 	%r1, %tid.x;
	mov.u32 	%r2, %tid.y;
	mov.u32 	%r3, %ctaid.x;
	st.local.v2.u32 	[%rd2], {%r1, %r2};
	st.local.u32 	[%rd2+8], %r3;
	mov.u64 	%rd3, $str;
	cvta.global.u64 	%rd4, %rd3;
	{ // callseq 0, 0
	.param .b64 param0;
	st.param.b64 	[param0], %rd4;
	.param .b64 param1;
	st.param.b64 	[param1], %rd1;
	.param .b32 retval0;
	call.uni (retval0), 
	vprintf, 
	(
	param0, 
	param1
	);
	ld.param.b32 	%r4, [retval0];
	} // callseq 0
	ret;

}
	// .globl	_Z15inspect_cuda_2dv
.visible .entry _Z15inspect_cuda_2dv()
{
	.local .align 8 .b8 	__local_depot1[8];
	.reg .b64 	%SP;
	.reg .b64 	%SPL;
	.reg .b32 	%r<5>;
	.reg .b64 	%rd<5>;

	mov.u64 	%SPL, __local_depot1;
	cvta.local.u64 	%SP, %SPL;
	add.u64 	%rd1, %SP, 0;
	add.u64 	%rd2, %SPL, 0;
	mov.u32 	%r1, %tid.x;
	mov.u32 	%r2, %ctaid.x;
	st.local.v2.u32 	[%rd2], {%r1, %r2};
	mov.u64 	%rd3, $str$1;
	cvta.global.u64 	%rd4, %rd3;
	{ // callseq 1, 0
	.param .b64 param0;
	st.param.b64 	[param0], %rd4;
	.param .b64 param1;
	st.param.b64 	[param1], %rd1;
	.param .b32 retval0;
	call.uni (retval0), 
	vprintf, 
	(
	param0, 
	param1
	);
	ld.param.b32 	%r3, [retval0];
	} // callseq 1
	ret;

}
	// .globl	_Z22inspect_update_weightsii
.visible .entry _Z22inspect_update_weightsii(
	.param .u32 _Z22inspect_update_weightsii_param_0,
	.param .u32 _Z22inspect_update_weightsii_param_1
)
{
	.local .align 8 .b8 	__local_depot2[128];
	.reg .b64 	%SP;
	.reg .b64 	%SPL;
	.reg .pred 	%p<6>;
	.reg .b16 	%rs<5>;
	.reg .b32 	%r<17>;
	.reg .b64 	%rd<10>;

	mov.u64 	%SPL, __local_depot2;
	cvta.local.u64 	%SP, %SPL;
	ld.param.u32 	%r10, [_Z22inspect_update_weightsii_param_0];
	ld.param.u32 	%r9, [_Z22inspect_update_weightsii_param_1];
	mov.u32 	%r1, %ctaid.x;
	mov.u32 	%r2, %ntid.x;
	mov.u32 	%r3, %tid.x;
	mad.lo.s32 	%r4, %r1, %r2, %r3;
	setp.ge.s32 	%p1, %r4, %r10;
	setp.lt.s32 	%p2, %r9, 1;
	or.pred  	%p3, %p1, %p2;
	@%p3 bra 	$L__BB2_5;
	add.u64 	%rd1, %SPL, 0;
	mov.b32 	%r15, 0;
$L__BB2_2:
	mov.b32 	%r16, 0;
$L__BB2_3:
	cvt.u64.u32 	%rd4, %r16;
	add.s64 	%rd2, %rd1, %rd4;
	ld.local.u8 	%rs1, [%rd2];
	setp.ne.s16 	%p4, %rs1, 0;
	add.s32 	%r16, %r16, 1;
	@%p4 bra 	$L__BB2_3;
	cvt.u16.u32 	%rs2, %r15;
	add.s16 	%rs3, %rs2, 48;
	st.local.u8 	[%rd2], %rs3;
	mov.b16 	%rs4, 0;
	st.local.u8 	[%rd2+1], %rs4;
	add.s32 	%r15, %r15, 1;
	setp.ne.s32 	%p5, %r15, %r9;
	@%p5 bra 	$L__BB2_2;
$L__BB2_5:
	add.u64 	%rd5, %SP, 104;
	add.u64 	%rd6, %SPL, 104;
	st.local.v2.u32 	[%rd6], {%r1, %r2};
	st.local.v2.u32 	[%rd6+8], {%r3, %r4};
	add.u64 	%rd7, %SP, 0;
	st.local.u64 	[%rd6+16], %rd7;
	mov.u64 	%rd8, $str$2;
	cvta.global.u64 	%rd9, %rd8;
	{ // callseq 2, 0
	.param .b64 param0;
	st.param.b64 	[param0], %rd9;
	.param .b64 param1;
	st.param.b64 	[param1], %rd5;
	.param .b32 retval0;
	call.uni (retval0), 
	vprintf, 
	(
	param0, 
	param1
	);
	ld.param.b32 	%r13, [retval0];
	} // callseq 2
	ret;

}


// ===== COMPILED SASS (sm_100) =====

	.target	sm_100

	.elftype	@"ET_EXEC"


//--------------------- .note.nv.tkinfo           --------------------------
	.section	.note.nv.tkinfo,"",@"SHT_NOTE"
	.sectionflags	@"SHF_NOTE_NV_TKINFO"
	.tkinfo
        /*0018*/ 	.word	0x00000002
        /*0030*/ 	.string	""
        /*0030*/ 	.string	"ptxas"
        /*0030*/ 	.string	"Cuda compilation tools, release 13.0, V13.0.88"
        /*0030*/ 	.string	"Build cuda_13.0.r13.0/compiler.36424714_0"
        /*0030*/ 	.string	"-arch sm_100 -m 64 "



//--------------------- .note.nv.cuinfo           --------------------------
	.section	.note.nv.cuinfo,"",@"SHT_NOTE"
	.sectionflags	@"SHF_NOTE_NV_CUINFO"
        /*0018*/ 	.short	0x0002
        /*001a*/ 	.short	0x0064
        /*001c*/ 	.short	0x0082
	.zero		2


//--------------------- .nv.info                  --------------------------
	.section	.nv.info,"",@"SHT_CUDA_INFO"
	.align	4


	//----- nvinfo : EIATTR_REGCOUNT
	.align		4
        /*0000*/ 	.byte	0x04, 0x2f
        /*0002*/ 	.short	(.L_4 - .L_3)
	.align		4
.L_3:
        /*0004*/ 	.word	index@(_Z15inspect_cuda_3dv)
        /*0008*/ 	.word	0x00000018


	//----- nvinfo : EIATTR_FRAME_SIZE
	.align		4
.L_4:
        /*000c*/ 	.byte	0x04, 0x11
        /*000e*/ 	.short	(.L_6 - .L_5)
	.align		4
.L_5:
        /*0010*/ 	.word	index@(_Z15inspect_cuda_3dv)
        /*0014*/ 	.word	0x00000010


	//----- nvinfo : EIATTR_REGCOUNT
	.align		4
.L_6:
        /*0018*/ 	.byte	0x04, 0x2f
        /*001a*/ 	.short	(.L_8 - .L_7)
	.align		4
.L_7:
        /*001c*/ 	.word	index@(_Z15inspect_cuda_2dv)
        /*0020*/ 	.word	0x00000018


	//----- nvinfo : EIATTR_FRAME_SIZE
	.align		4
.L_8:
        /*0024*/ 	.byte	0x04, 0x11
        /*0026*/ 	.short	(.L_10 - .L_9)
	.align		4
.L_9:
        /*0028*/ 	.word	index@(_Z15inspect_cuda_2dv)
        /*002c*/ 	.word	0x00000008


	//----- nvinfo : EIATTR_REGCOUNT
	.align		4
.L_10:
        /*0030*/ 	.byte	0x04, 0x2f
        /*0032*/ 	.short	(.L_12 - .L_11)
	.align		4
.L_11:
        /*0034*/ 	.word	index@(_Z22inspect_update_weightsii)
        /*0038*/ 	.word	0x00000018


	//----- nvinfo : EIATTR_FRAME_SIZE
	.align		4
.L_12:
        /*003c*/ 	.byte	0x04, 0x11
        /*003e*/ 	.short	(.L_14 - .L_13)
	.align		4
.L_13:
        /*0040*/ 	.word	index@(_Z22inspect_update_weightsii)
        /*0044*/ 	.word	0x00000080


	//----- nvinfo : EIATTR_MIN_STACK_SIZE
	.align		4
.L_14:
        /*0048*/ 	.byte	0x04, 0x12
        /*004a*/ 	.short	(.L_16 - .L_15)
	.align		4
.L_15:
        /*004c*/ 	.word	index@(_Z22inspect_update_weightsii)
        /*0050*/ 	.word	0x00000080


	//----- nvinfo : EIATTR_MIN_STACK_SIZE
	.align		4
.L_16:
        /*0054*/ 	.byte	0x04, 0x12
        /*0056*/ 	.short	(.L_18 - .L_17)
	.align		4
.L_17:
        /*0058*/ 	.word	index@(_Z15inspect_cuda_2dv)
        /*005c*/ 	.word	0x00000008


	//----- nvinfo : EIATTR_MIN_STACK_SIZE
	.align		4
.L_18:
        /*0060*/ 	.byte	0x04, 0x12
        /*0062*/ 	.short	(.L_20 - .L_19)
	.align		4
.L_19:
        /*0064*/ 	.word	index@(_Z15inspect_cuda_3dv)
        /*0068*/ 	.word	0x00000010
.L_20:


//--------------------- .nv.compat                --------------------------
	.section	.nv.compat,"",@"SHT_CUDA_COMPAT_INFO"
	.align	4
        /*0000*/ 	.byte	0x02, 0x09, 0x00, 0x00, 0x02, 0x02, 0x01, 0x00, 0x02, 0x05, 0x05, 0x00, 0x03, 0x07, 0x01, 0x01
        /*0010*/ 	.byte	0x02, 0x03, 0x00, 0x00, 0x02, 0x06, 0x01, 0x00, 0x04, 0x0b, 0x08, 0x00, 0x09, 0x00, 0x00, 0x00
        /*0020*/ 	.byte	0x00, 0x00, 0x00, 0x00


//--------------------- .nv.info._Z22inspect_update_weightsii --------------------------
	.section	.nv.info._Z22inspect_update_weightsii,"",@"SHT_CUDA_INFO"
	.sectionflags	@""
	.align	4


	//----- nvinfo : EIATTR_CUDA_API_VERSION
	.align		4
        /*0000*/ 	.byte	0x04, 0x37
        /*0002*/ 	.short	(.L_22 - .L_21)
.L_21:
        /*0004*/ 	.word	0x00000082


	//----- nvinfo : EIATTR_KPARAM_INFO
	.align		4
.L_22:
        /*0008*/ 	.byte	0x04, 0x17
        /*000a*/ 	.short	(.L_24 - .L_23)
.L_23:
        /*000c*/ 	.word	0x00000000
        /*0010*/ 	.short	0x0001
        /*0012*/ 	.short	0x0004
        /*0014*/ 	.byte	0x00, 0xf0, 0x11, 0x00


	//----- nvinfo : EIATTR_KPARAM_INFO
	.align		4
.L_24:
        /*0018*/ 	.byte	0x04, 0x17
        /*001a*/ 	.short	(.L_26 - .L_25)
.L_25:
        /*001c*/ 	.word	0x00000000
        /*0020*/ 	.short	0x0000
        /*0022*/ 	.short	0x0000
        /*0024*/ 	.byte	0x00, 0xf0, 0x11, 0x00


	//----- nvinfo : EIATTR_SPARSE_MMA_MASK
	.align		4
.L_26:
        /*0028*/ 	.byte	0x03, 0x50
        /*002a*/ 	.short	0x0000


	//----- nvinfo : EIATTR_MAXREG_COUNT
	.align		4
        /*002c*/ 	.byte	0x03, 0x1b
        /*002e*/ 	.short	0x00ff


	//----- nvinfo : EIATTR_EXTERNS
	.align		4
        /*0030*/ 	.byte	0x04, 0x0f
        /*0032*/ 	.short	(.L_28 - .L_27)


	//   ....[0]....
	.align		4
.L_27:
        /*0034*/ 	.word	index@(vprintf)


	//----- nvinfo : EIATTR_MERCURY_ISA_VERSION
	.align		4
.L_28:
        /*0038*/ 	.byte	0x03, 0x5f
        /*003a*/ 	.short	0x0101


	//----- nvinfo : EIATTR_VRC_CTA_INIT_COUNT
	.align		4
        /*003c*/ 	.byte	0x02, 0x4a
	.zero		1
	.zero		1


	//----- nvinfo : EIATTR_SYSCALL_OFFSETS
	.align		4
        /*0040*/ 	.byte	0x04, 0x46
        /*0042*/ 	.short	(.L_30 - .L_29)


	//   ....[0]....
.L_29:
        /*0044*/ 	.word	0x000002b0


	//----- nvinfo : EIATTR_EXIT_INSTR_OFFSETS
	.align		4
.L_30:
        /*0048*/ 	.byte	0x04, 0x1c
        /*004a*/ 	.short	(.L_32 - .L_31)


	//   ....[0]....
.L_31:
        /*004c*/ 	.word	0x000002c0


	//----- nvinfo : EIATTR_CRS_STACK_SIZE
	.align		4
.L_32:
        /*0050*/ 	.byte	0x04, 0x1e
        /*0052*/ 	.short	(.L_34 - .L_33)
.L_33:
        /*0054*/ 	.word	0x00000000


	//----- nvinfo : EIATTR_CBANK_PARAM_SIZE
	.align		4
.L_34:
        /*0058*/ 	.byte	0x03, 0x19
        /*005a*/ 	.short	0x0008


	//----- nvinfo : EIATTR_PARAM_CBANK
	.align		4
        /*005c*/ 	.byte	0x04, 0x0a
        /*005e*/ 	.short	(.L_36 - .L_35)
	.align		4
.L_35:
        /*0060*/ 	.word	index@(.nv.constant0._Z22inspect_update_weightsii)
        /*0064*/ 	.short	0x0380
        /*0066*/ 	.short	0x0008


	//----- nvinfo : EIATTR_SW_WAR
	.align		4
.L_36:
        /*0068*/ 	.byte	0x04, 0x36
        /*006a*/ 	.short	(.L_38 - .L_37)
.L_37:
        /*006c*/ 	.word	0x00000008
.L_38:


//--------------------- .nv.info._Z15inspect_cuda_2dv --------------------------
	.section	.nv.info._Z15inspect_cuda_2dv,"",@"SHT_CUDA_INFO"
	.sectionflags	@""
	.align	4


	//----- nvinfo : EIATTR_CUDA_API_VERSION
	.align		4
        /*0000*/ 	.byte	0x04, 0x37
        /*0002*/ 	.short	(.L_40 - .L_39)
.L_39:
        /*0004*/ 	.word	0x00000082


	//----- nvinfo : EIATTR_SPARSE_MMA_MASK
	.align		4
.L_40:
        /*0008*/ 	.byte	0x03, 0x50
        /*000a*/ 	.short	0x0000


	//----- nvinfo : EIATTR_MAXREG_COUNT
	.align		4
        /*000c*/ 	.byte	0x03, 0x1b
        /*000e*/ 	.short	0x00ff


	//----- nvinfo : EIATTR_EXTERNS
	.align		4
        /*0010*/ 	.byte	0x04, 0x0f
        /*0012*/ 	.short	(.L_42 - .L_41)


	//   ....[0]....
	.align		4
.L_41:
        /*0014*/ 	.word	index@(vprintf)


	//----- nvinfo : EIATTR_MERCURY_ISA_VERSION
	.align		4
.L_42:
        /*0018*/ 	.byte	0x03, 0x5f
        /*001a*/ 	.short	0x0101


	//----- nvinfo : EIATTR_VRC_CTA_INIT_COUNT
	.align		4
        /*001c*/ 	.byte	0x02, 0x4a
	.zero		1
	.zero		1


	//----- nvinfo : EIATTR_SYSCALL_OFFSETS
	.align		4
        /*0020*/ 	.byte	0x04, 0x46
        /*0022*/ 	.short	(.L_44 - .L_43)


	//   ....[0]....
.L_43:
        /*0024*/ 	.word	0x000000f0


	//----- nvinfo : EIATTR_EXIT_INSTR_OFFSETS
	.align		4
.L_44:
        /*0028*/ 	.byte	0x04, 0x1c
        /*002a*/ 	.short	(.L_46 - .L_45)


	//   ....[0]....
.L_45:
        /*002c*/ 	.word	0x00000100


	//----- nvinfo : EIATTR_SW_WAR
	.align		4
.L_46:
        /*0030*/ 	.byte	0x04, 0x36
        /*0032*/ 	.short	(.L_48 - .L_47)
.L_47:
        /*0034*/ 	.word	0x00000008
.L_48:


//--------------------- .nv.info._Z15inspect_cuda_3dv --------------------------
	.section	.nv.info._Z15inspect_cuda_3dv,"",@"SHT_CUDA_INFO"
	.sectionflags	@""
	.align	4


	//----- nvinfo : EIATTR_CUDA_API_VERSION
	.align		4
        /*0000*/ 	.byte	0x04, 0x37
        /*0002*/ 	.short	(.L_50 - .L_49)
.L_49:
        /*0004*/ 	.word	0x00000082


	//----- nvinfo : EIATTR_SPARSE_MMA_MASK
	.align		4
.L_50:
        /*0008*/ 	.byte	0x03, 0x50
        /*000a*/ 	.short	0x0000


	//----- nvinfo : EIATTR_MAXREG_COUNT
	.align		4
        /*000c*/ 	.byte	0x03, 0x1b
        /*000e*/ 	.short	0x00ff


	//----- nvinfo : EIATTR_EXTERNS
	.align		4
        /*0010*/ 	.byte	0x04, 0x0f
        /*0012*/ 	.short	(.L_52 - .L_51)


	//   ....[0]....
	.align		4
.L_51:
        /*0014*/ 	.word	index@(vprintf)


	//----- nvinfo : EIATTR_MERCURY_ISA_VERSION
	.align		4
.L_52:
        /*0018*/ 	.byte	0x03, 0x5f
        /*001a*/ 	.short	0x0101


	//----- nvinfo : EIATTR_VRC_CTA_INIT_COUNT
	.align		4
        /*001c*/ 	.byte	0x02, 0x4a
	.zero		1
	.zero		1


	//----- nvinfo : EIATTR_SYSCALL_OFFSETS
	.align		4
        /*0020*/ 	.byte	0x04, 0x46
        /*0022*/ 	.short	(.L_54 - .L_53)


	//   ....[0]....
.L_53:
        /*0024*/ 	.word	0x00000110


	//----- nvinfo : EIATTR_EXIT_INSTR_OFFSETS
	.align		4
.L_54:
        /*0028*/ 	.byte	0x04, 0x1c
        /*002a*/ 	.short	(.L_56 - .L_55)


	//   ....[0]....
.L_55:
        /*002c*/ 	.word	0x00000120


	//----- nvinfo : EIATTR_SW_WAR
	.align		4
.L_56:
        /*0030*/ 	.byte	0x04, 0x36
        /*0032*/ 	.short	(.L_58 - .L_57)
.L_57:
        /*0034*/ 	.word	0x00000008
.L_58:


//--------------------- .nv.callgraph             --------------------------
	.section	.nv.callgraph,"",@"SHT_CUDA_CALLGRAPH"
	.align	4
	.sectionentsize	8
	.align		4
        /*0000*/ 	.word	0x00000000
	.align		4
        /*0004*/ 	.word	0xffffffff
	.align		4
        /*0008*/ 	.word	index@(_Z22inspect_update_weightsii)
	.align		4
        /*000c*/ 	.word	index@(vprintf)
	.align		4
        /*0010*/ 	.word	index@(_Z15inspect_cuda_2dv)
	.align		4
        /*0014*/ 	.word	index@(vprintf)
	.align		4
        /*0018*/ 	.word	index@(_Z15inspect_cuda_3dv)
	.align		4
        /*001c*/ 	.word	index@(vprintf)
	.align		4
        /*0020*/ 	.word	0x00000000
	.align		4
        /*0024*/ 	.word	0xfffffffe
	.align		4
        /*0028*/ 	.word	0x00000000
	.align		4
        /*002c*/ 	.word	0xfffffffd
	.align		4
        /*0030*/ 	.word	0x00000000
	.align		4
        /*0034*/ 	.word	0xfffffffc


//--------------------- .nv.constant4             --------------------------
	.section	.nv.constant4,"a",@progbits
	.align	8
	.align		8
.nv.constant4:
        /*0000*/ 	.dword	vprintf
	.align		8
        /*0008*/ 	.dword	$str
	.align		8
        /*0010*/ 	.dword	$str$1
	.align		8
        /*0018*/ 	.dword	$str$2


//--------------------- .text._Z22inspect_update_weightsii --------------------------
	.section	.text._Z22inspect_update_weightsii,"ax",@progbits
	.align	128
        .global         _Z22inspect_update_weightsii
        .type           _Z22inspect_update_weightsii,@function
        .size           _Z22inspect_update_weightsii,(.L_x_11 - _Z22inspect_update_weightsii)
        .other          _Z22inspect_update_weightsii,@"STO_CUDA_ENTRY STV_DEFAULT"
_Z22inspect_update_weightsii:
.text._Z22inspect_update_weightsii:
[----:B------:R-:W0:Y:S01]  /*0000*/  LDC R1, c[0x0][0x37c] ;  /* 0x0000df00ff017b82 */ /* 0x000e220000000800 */
[----:B------:R-:W1:Y:S01]  /*0010*/  S2R R8, SR_CTAID.X ;  /* 0x0000000000087919 */ /* 0x000e620000002500 */
[----:B------:R-:W2:Y:S06]  /*0020*/  LDCU UR5, c[0x0][0x2fc] ;  /* 0x00005f80ff0577ac */ /* 0x000eac0008000800 */
[----:B------:R-:W1:Y:S01]  /*0030*/  LDC R9, c[0x0][0x360] ;  /* 0x0000d800ff097b82 */ /* 0x000e620000000800 */
[----:B0-----:R-:W-:Y:S01]  /*0040*/  VIADD R1, R1, 0xffffff80 ;  /* 0xffffff8001017836 */ /* 0x001fe20000000000 */
[----:B------:R-:W1:Y:S01]  /*0050*/  S2R R10, SR_TID.X ;  /* 0x00000000000a7919 */ /* 0x000e620000002100 */
[----:B------:R-:W0:Y:S01]  /*0060*/  LDCU UR4, c[0x0][0x2f8] ;  /* 0x00005f00ff0477ac */ /* 0x000e220008000800 */
[----:B------:R-:W-:Y:S04]  /*0070*/  BSSY.RECONVERGENT B0, `(.L_x_0) ;  /* 0x0000018000007945 */ /* 0x000fe80003800200 */
[----:B------:R-:W3:Y:S01]  /*0080*/  LDC.64 R2, c[0x0][0x380] ;  /* 0x0000e000ff027b82 */ /* 0x000ee20000000a00 */
[----:B0-----:R-:W-:-:S05]  /*0090*/  IADD3 R12, P1, PT, R1, UR4, RZ ;  /* 0x00000004010c7c10 */ /* 0x001fca000ff3e0ff */
[----:B--2---:R-:W-:Y:S01]  /*00a0*/  IMAD.X R13, RZ, RZ, UR5, P1 ;  /* 0x00000005ff0d7e24 */ /* 0x004fe200088e06ff */
[----:B---3--:R-:W-:Y:S01]  /*00b0*/  ISETP.GE.AND P0, PT, R3, 0x1, PT ;  /* 0x000000010300780c */ /* 0x008fe20003f06270 */
[----:B-1----:R-:W-:-:S05]  /*00c0*/  IMAD R11, R8, R9, R10 ;  /* 0x00000009080b7224 */ /* 0x002fca00078e020a */
[----:B------:R-:W-:-:S13]  /*00d0*/  ISETP.GE.OR P0, PT, R11, R2, !P0 ;  /* 0x000000020b00720c */ /* 0x000fda0004706670 */
[----:B------:R-:W-:Y:S05]  /*00e0*/  @P0 BRA `(.L_x_1) ;  /* 0x0000000000400947 */ /* 0x000fea0003800000 */
[----:B------:R-:W-:-:S07]  /*00f0*/  IMAD.MOV.U32 R2, RZ, RZ, RZ ;  /* 0x000000ffff027224 */ /* 0x000fce00078e00ff */
.L_x_4:
[----:B------:R-:W-:Y:S01]  /*0100*/  HFMA2 R0, -RZ, RZ, 0, 0 ;  /* 0x00000000ff007431 */ /* 0x000fe200000001ff */
[----:B------:R-:W-:Y:S06]  /*0110*/  BSSY.RECONVERGENT B1, `(.L_x_2) ;  /* 0x0000006000017945 */ /* 0x000fec0003800200 */
.L_x_3:
[----:B------:R-:W-:-:S05]  /*0120*/  IMAD.IADD R3, R1, 0x1, R0 ;  /* 0x0000000101037824 */ /* 0x000fca00078e0200 */
[----:B------:R-:W2:Y:S01]  /*0130*/  LDL.U8 R4, [R3] ;  /* 0x0000000003047983 */ /* 0x000ea20000100000 */
[----:B------:R-:W-:Y:S01]  /*0140*/  VIADD R0, R0, 0x1 ;  /* 0x0000000100007836 */ /* 0x000fe20000000000 */
[----:B--2---:R-:W-:-:S13]  /*0150*/  ISETP.NE.AND P0, PT, R4, RZ, PT ;  /* 0x000000ff0400720c */ /* 0x004fda0003f05270 */
[----:B------:R-:W-:Y:S05]  /*0160*/  @P0 BRA `(.L_x_3) ;  /* 0xfffffffc00ec0947 */ /* 0x000fea000383ffff */
[----:B------:R-:W-:Y:S05]  /*0170*/  BSYNC.RECONVERGENT B1 ;  /* 0x0000000000017941 */ /* 0x000fea0003800200 */
.L_x_2:
[----:B------:R-:W0:Y:S01]  /*0180*/  LDCU UR4, c[0x0][0x384] ;  /* 0x00007080ff0477ac */ /* 0x000e220008000800 */
[C---:B------:R-:W-:Y:S01]  /*0190*/  IADD3 R0, PT, PT, R2.reuse, 0x30, RZ ;  /* 0x0000003002007810 */ /* 0x040fe20007ffe0ff */
[----:B------:R1:W-:Y:S01]  /*01a0*/  STL.U8 [R3+0x1], RZ ;  /* 0x000001ff03007387 */ /* 0x0003e20000100000 */
[----:B------:R-:W-:-:S03]  /*01b0*/  VIADD R2, R2, 0x1 ;  /* 0x0000000102027836 */ /* 0x000fc60000000000 */
[----:B------:R1:W-:Y:S02]  /*01c0*/  STL.U8 [R3], R0 ;  /* 0x0000000003007387 */ /* 0x0003e40000100000 */
[----:B0-----:R-:W-:-:S13]  /*01d0*/  ISETP.NE.AND P0, PT, R2, UR4, PT ;  /* 0x0000000402007c0c */ /* 0x001fda000bf05270 */
[----:B-1----:R-:W-:Y:S05]  /*01e0*/  @P0 BRA `(.L_x_4) ;  /* 0xfffffffc00c40947 */ /* 0x002fea000383ffff */
.L_x_1:
[----:B------:R-:W-:Y:S05]  /*01f0*/  BSYNC.RECONVERGENT B0 ;  /* 0x0000000000007941 */ /* 0x000fea0003800200 */
.L_x_0:
[----:B------:R-:W-:Y:S01]  /*0200*/  MOV R0, 0x0 ;  /* 0x0000000000007802 */ /* 0x000fe20000000f00 */
[----:B------:R0:W-:Y:S01]  /*0210*/  STL.64 [R1+0x68], R8 ;  /* 0x0000680801007387 */ /* 0x0001e20000100a00 */
[----:B------:R-:W1:Y:S01]  /*0220*/  LDCU.64 UR4, c[0x4][0x18] ;  /* 0x01000300ff0477ac */ /* 0x000e620008000a00 */
[----:B------:R-:W-:Y:S01]  /*0230*/  IADD3 R6, P0, PT, R12, 0x68, RZ ;  /* 0x000000680c067810 */ /* 0x000fe20007f1e0ff */
[----:B------:R0:W2:Y:S01]  /*0240*/  LDC.64 R2, c[0x4][R0] ;  /* 0x0100000000027b82 */ /* 0x0000a20000000a00 */
[----:B------:R0:W-:Y:S03]  /*0250*/  STL.64 [R1+0x70], R10 ;  /* 0x0000700a01007387 */ /* 0x0001e60000100a00 */
[----:B------:R-:W-:Y:S01]  /*0260*/  IMAD.X R7, RZ, RZ, R13, P0 ;  /* 0x000000ffff077224 */ /* 0x000fe200000e060d */
[----:B------:R0:W-:Y:S01]  /*0270*/  STL.64 [R1+0x78], R12 ;  /* 0x0000780c01007387 */ /* 0x0001e20000100a00 */
[----:B-1----:R-:W-:Y:S01]  /*0280*/  IMAD.U32 R4, RZ, RZ, UR4 ;  /* 0x00000004ff047e24 */ /* 0x002fe2000f8e00ff */
[----:B0-----:R-:W-:-:S07]  /*0290*/  MOV R5, UR5 ;  /* 0x0000000500057c02 */ /* 0x001fce0008000f00 */
[----:B------:R-:W-:-:S07]  /*02a0*/  LEPC R20, `(.L_x_5) ;  /* 0x000000001014794e */ /* 0x000fce0000000000 */
[----:B--2---:R-:W-:Y:S05]  /*02b0*/  CALL.ABS.NOINC R2 ;  /* 0x0000000002007343 */ /* 0x004fea0003c00000 */
.L_x_5:
[----:B------:R-:W-:Y:S05]  /*02c0*/  EXIT ;  /* 0x000000000000794d */ /* 0x000fea0003800000 */
.L_x_6:
[----:B------:R-:W-:-:S00]  /*02d0*/  BRA `(.L_x_6) ;  /* 0xfffffffc00fc7947 */ /* 0x000fc0000383ffff */
[----:B------:R-:W-:-:S00]  /*02e0*/  NOP ;  /* 0x0000000000007918 */ /* 0x000fc00000000000 */
        /* <DEDUP_REMOVED lines=9> */
.L_x_11:


//--------------------- .text._Z15inspect_cuda_2dv --------------------------
	.section	.text._Z15inspect_cuda_2dv,"ax",@progbits
	.align	128
        .global         _Z15inspect_cuda_2dv
        .type           _Z15inspect_cuda_2dv,@function
        .size           _Z15inspect_cuda_2dv,(.L_x_12 - _Z15inspect_cuda_2dv)
        .other          _Z15inspect_cuda_2dv,@"STO_CUDA_ENTRY STV_DEFAULT"
_Z15inspect_cuda_2dv:
.text._Z15inspect_cuda_2dv:
[----:B------:R-:W0:Y:S01]  /*0000*/  LDC R1, c[0x0][0x37c] ;  /* 0x0000df00ff017b82 */ /* 0x000e220000000800 */
[----:B------:R-:W1:Y:S01]  /*0010*/  S2R R8, SR_TID.X ;  /* 0x0000000000087919 */ /* 0x000e620000002100 */
[----:B0-----:R-:W-:Y:S01]  /*0020*/  VIADD R1, R1, 0xfffffff8 ;  /* 0xfffffff801017836 */ /* 0x001fe20000000000 */
[----:B------:R-:W-:Y:S01]  /*0030*/  MOV R0, 0x0 ;  /* 0x0000000000007802 */ /* 0x000fe20000000f00 */
[----:B------:R-:W0:Y:S01]  /*0040*/  LDCU UR4, c[0x0][0x2f8] ;  /* 0x00005f00ff0477ac */ /* 0x000e220008000800 */
[----:B------:R-:W1:Y:S03]  /*0050*/  S2R R9, SR_CTAID.X ;  /* 0x0000000000097919 */ /* 0x000e660000002500 */
[----:B------:R2:W3:Y:S01]  /*0060*/  LDC.64 R2, c[0x4][R0] ;  /* 0x0100000000027b82 */ /* 0x0004e20000000a00 */
[----:B------:R-:W4:Y:S01]  /*0070*/  LDCU.64 UR6, c[0x4][0x10] ;  /* 0x01000200ff0677ac */ /* 0x000f220008000a00 */
[----:B------:R-:W5:Y:S01]  /*0080*/  LDCU UR5, c[0x0][0x2fc] ;  /* 0x00005f80ff0577ac */ /* 0x000f620008000800 */
[----:B0-----:R-:W-:Y:S01]  /*0090*/  IADD3 R6, P0, PT, R1, UR4, RZ ;  /* 0x0000000401067c10 */ /* 0x001fe2000ff1e0ff */
[----:B----4-:R-:W-:Y:S01]  /*00a0*/  IMAD.U32 R4, RZ, RZ, UR6 ;  /* 0x00000006ff047e24 */ /* 0x010fe2000f8e00ff */
[----:B------:R-:W-:-:S03]  /*00b0*/  MOV R5, UR7 ;  /* 0x0000000700057c02 */ /* 0x000fc60008000f00 */
[----:B-----5:R-:W-:Y:S01]  /*00c0*/  IMAD.X R7, RZ, RZ, UR5, P0 ;  /* 0x00000005ff077e24 */ /* 0x020fe200080e06ff */
[----:B-1----:R2:W-:Y:S07]  /*00d0*/  STL.64 [R1], R8 ;  /* 0x0000000801007387 */ /* 0x0025ee0000100a00 */
[----:B------:R-:W-:-:S07]  /*00e0*/  LEPC R20, `(.L_x_7) ;  /* 0x000000001014794e */ /* 0x000fce0000000000 */
[----:B--23--:R-:W-:Y:S05]  /*00f0*/  CALL.ABS.NOINC R2 ;  /* 0x0000000002007343 */ /* 0x00cfea0003c00000 */
.L_x_7:
[----:B------:R-:W-:Y:S05]  /*0100*/  EXIT ;  /* 0x000000000000794d */ /* 0x000fea0003800000 */
.L_x_8:
        /* <DEDUP_REMOVED lines=15> */
.L_x_12:


//--------------------- .text._Z15inspect_cuda_3dv --------------------------
	.section	.text._Z15inspect_cuda_3dv,"ax",@progbits
	.align	128
        .global         _Z15inspect_cuda_3dv
        .type           _Z15inspect_cuda_3dv,@function
        .size           _Z15inspect_cuda_3dv,(.L_x_13 - _Z15inspect_cuda_3dv)
        .other          _Z15inspect_cuda_3dv,@"STO_CUDA_ENTRY STV_DEFAULT"
_Z15inspect_cuda_3dv:
.text._Z15inspect_cuda_3dv:
[----:B------:R-:W0:Y:S01]  /*0000*/  LDC R1, c[0x0][0x37c] ;  /* 0x0000df00ff017b82 */ /* 0x000e220000000800 */
[----:B------:R-:W1:Y:S01]  /*0010*/  S2R R8, SR_TID.X ;  /* 0x0000000000087919 */ /* 0x000e620000002100 */
[----:B0-----:R-:W-:Y:S01]  /*0020*/  VIADD R1, R1, 0xfffffff0 ;  /* 0xfffffff001017836 */ /* 0x001fe20000000000 */
[----:B------:R-:W-:Y:S01]  /*0030*/  MOV R0, 0x0 ;  /* 0x0000000000007802 */ /* 0x000fe20000000f00 */
[----:B------:R-:W0:Y:S01]  /*0040*/  LDCU UR4, c[0x0][0x2f8] ;  /* 0x00005f00ff0477ac */ /* 0x000e220008000800 */
[----:B------:R-:W1:Y:S03]  /*0050*/  S2R R9, SR_TID.Y ;  /* 0x0000000000097919 */ /* 0x000e660000002200 */
[----:B------:R2:W3:Y:S01]  /*0060*/  LDC.64 R2, c[0x4][R0] ;  /* 0x0100000000027b82 */ /* 0x0004e20000000a00 */
[----:B------:R-:W4:Y:S01]  /*0070*/  LDCU.64 UR6, c[0x4][0x8] ;  /* 0x01000100ff0677ac */ /* 0x000f220008000a00 */
[----:B------:R-:W5:Y:S01]  /*0080*/  S2R R10, SR_CTAID.X ;  /* 0x00000000000a7919 */ /* 0x000f620000002500 */
[----:B------:R-:W2:Y:S01]  /*0090*/  LDCU UR5, c[0x0][0x2fc] ;  /* 0x00005f80ff0577ac */ /* 0x000ea20008000800 */
[----:B0-----:R-:W-:Y:S01]  /*00a0*/  IADD3 R6, P0, PT, R1, UR4, RZ ;  /* 0x0000000401067c10 */ /* 0x001fe2000ff1e0ff */
[----:B----4-:R-:W-:Y:S01]  /*00b0*/  IMAD.U32 R4, RZ, RZ, UR6 ;  /* 0x00000006ff047e24 */ /* 0x010fe2000f8e00ff */
[----:B------:R-:W-:-:S03]  /*00c0*/  MOV R5, UR7 ;  /* 0x0000000700057c02 */ /* 0x000fc60008000f00 */
[----:B--2---:R-:W-:Y:S01]  /*00d0*/  IMAD.X R7, RZ, RZ, UR5, P0 ;  /* 0x00000005ff077e24 */ /* 0x004fe200080e06ff */
[----:B-1----:R0:W-:Y:S04]  /*00e0*/  STL.64 [R1], R8 ;  /* 0x0000000801007387 */ /* 0x0021e80000100a00 */
[----:B-----5:R0:W-:Y:S03]  /*00f0*/  STL [R1+0x8], R10 ;  /* 0x0000080a01007387 */ /* 0x0201e60000100800 */
[----:B------:R-:W-:-:S07]  /*0100*/  LEPC R20, `(.L_x_9) ;  /* 0x000000001014794e */ /* 0x000fce0000000000 */
[----:B0--3--:R-:W-:Y:S05]  /*0110*/  CALL.ABS.NOINC R2 ;  /* 0x0000000002007343 */ /* 0x009fea0003c00000 */
.L_x_9:
[----:B------:R-:W-:Y:S05]  /*0120*/  EXIT ;  /* 0x000000000000794d */ /* 0x000fea0003800000 */
.L_x_10:
        /* <DEDUP_REMOVED lines=13> */
.L_x_13:


//--------------------- .nv.global.init           --------------------------
	.section	.nv.global.init,"aw",@progbits
.nv.global.init:
	.type		$str$1,@object
	.size		$str$1,($str - $str$1)
$str$1:
        /*0000*/ 	.byte	0x74, 0x68, 0x72, 0x65, 0x61, 0x64, 0x49, 0x64, 0x78, 0x2e, 0x78, 0x20, 0x2d, 0x20, 0x25, 0x64
        /*0010*/ 	.byte	0x2c, 0x20, 0x62, 0x6c, 0x6f, 0x63, 0x6b, 0x49, 0x64, 0x78, 0x2e, 0x78, 0x20, 0x2d, 0x20, 0x25
        /*0020*/ 	.byte	0x64, 0x0a, 0x00
	.type		$str,@object
	.size		$str,($str$2 - $str)
$str:
        /*0023*/ 	.byte	0x74, 0x68, 0x72, 0x65, 0x61, 0x64, 0x49, 0x64, 0x78, 0x2e, 0x78, 0x20, 0x2d, 0x20, 0x25, 0x64
        /*0033*/ 	.byte	0x2c, 0x20, 0x74, 0x68, 0x72, 0x65, 0x61, 0x64, 0x49, 0x64, 0x78, 0x2e, 0x79, 0x20, 0x2d, 0x20
        /*0043*/ 	.byte	0x25, 0x64, 0x2c, 0x20, 0x62, 0x6c, 0x6f, 0x63, 0x6b, 0x49, 0x64, 0x78, 0x2e, 0x78, 0x20, 0x2d
        /*0053*/ 	.byte	0x20, 0x25, 0x64, 0x0a, 0x00
	.type		$str$2,@object
	.size		$str$2,(.L_2 - $str$2)
$str$2:
        /*0058*/ 	.byte	0x62, 0x6c, 0x6f, 0x63, 0x6b, 0x49, 0x64, 0x78, 0x2e, 0x78, 0x20, 0x2d, 0x20, 0x25, 0x64, 0x2c
        /*0068*/ 	.byte	0x20, 0x62, 0x6c, 0x6f, 0x63, 0x6b, 0x44, 0x69, 0x6d, 0x2e, 0x78, 0x20, 0x2d, 0x20, 0x25, 0x64
        /*0078*/ 	.byte	0x2c, 0x20, 0x74, 0x68, 0x72, 0x65, 0x61, 0x64, 0x49, 0x64, 0x78, 0x2e, 0x78, 0x20, 0x2d, 0x20
        /*0088*/ 	.byte	0x25, 0x64, 0x2c, 0x20, 0x69, 0x64, 0x78, 0x3a, 0x20, 0x25, 0x64, 0x2c, 0x20, 0x6b, 0x3a, 0x20
        /*0098*/ 	.byte	0x25, 0x73, 0x0a, 0x00
.L_2:


//--------------------- .nv.shared.reserved.0     --------------------------
	.section	.nv.shared.reserved.0,"aw",@nobits
	.weak		__nv_reservedSMEM_offset_0_alias
	.size		__nv_reservedSMEM_offset_0_alias, 0, 64
	.other		__nv_reservedSMEM_offset_0_alias,@"STO_CUDA_RESERVED_SHARED STV_DEFAULT"
__nv_reservedSMEM_offset_0_alias:
	.zero		0
	.zero		64


//--------------------- .nv.constant0._Z22inspect_update_weightsii --------------------------
	.section	.nv.constant0._Z22inspect_update_weightsii,"a",@progbits
	.sectionflags	@""
	.align	4
.nv.constant0._Z22inspect_update_weightsii:
	.zero		904


//--------------------- .nv.constant0._Z15inspect_cuda_2dv --------------------------
	.section	.nv.constant0._Z15inspect_cuda_2dv,"a",@progbits
	.sectionflags	@""
	.align	4
.nv.constant0._Z15inspect_cuda_2dv:
	.zero		896


//--------------------- .nv.constant0._Z15inspect_cuda_3dv --------------------------
	.section	.nv.constant0._Z15inspect_cuda_3dv,"a",@progbits
	.sectionflags	@""
	.align	4
.nv.constant0._Z15inspect_cuda_3dv:
	.zero		896


//--------------------- SYMBOLS --------------------------

	.type		.nv.reservedSmem.offset0,@object
	.size		.nv.reservedSmem.offset0,0x4
	.type		vprintf,@function
